//
// Generated by NVIDIA NVVM Compiler
//
// Compiler Build ID: CL-36424714
// Cuda compilation tools, release 13.0, V13.0.88
// Based on NVVM 20.0.0
//

.version 9.0
.target sm_100
.address_size 64

	// .globl	silu

.visible .entry silu(
	.param .u64 .ptr .align 1 silu_param_0,
	.param .u64 .ptr .align 1 silu_param_1,
	.param .u32 silu_param_2
)
{
	.reg .pred 	%p<2>;
	.reg .b32 	%r<8>;
	.reg .b32 	%f<15>;
	.reg .b64 	%rd<8>;

	ld.param.u64 	%rd1, [silu_param_0];
	ld.param.u64 	%rd2, [silu_param_1];
	ld.param.u32 	%r2, [silu_param_2];
	mov.u32 	%r3, %ntid.x;
	mov.u32 	%r4, %ctaid.x;
	mov.u32 	%r5, %tid.x;
	mad.lo.s32 	%r1, %r3, %r4, %r5;
	setp.ge.s32 	%p1, %r1, %r2;
	@%p1 bra 	$L__BB0_2;
	cvta.to.global.u64 	%rd3, %rd1;
	cvta.to.global.u64 	%rd4, %rd2;
	mul.wide.s32 	%rd5, %r1, 4;
	add.s64 	%rd6, %rd3, %rd5;
	ld.global.f32 	%f1, [%rd6];
	fma.rn.f32 	%f2, %f1, 0fBBBB989D, 0f3F000000;
	cvt.sat.f32.f32 	%f3, %f2;
	mov.f32 	%f4, 0f4B400001;
	mov.f32 	%f5, 0f437C0000;
	fma.rm.f32 	%f6, %f3, %f5, %f4;
	add.f32 	%f7, %f6, 0fCB40007F;
	neg.f32 	%f8, %f7;
	fma.rn.f32 	%f9, %f1, 0fBFB8AA3B, %f8;
	fma.rn.f32 	%f10, %f1, 0fB2A57060, %f9;
	mov.b32 	%r6, %f6;
	shl.b32 	%r7, %r6, 23;
	mov.b32 	%f11, %r7;
	ex2.approx.ftz.f32 	%f12, %f10;
	fma.rn.f32 	%f13, %f12, %f11, 0f3F800000;
	div.rn.f32 	%f14, %f1, %f13;
	add.s64 	%rd7, %rd4, %rd5;
	st.global.f32 	[%rd7], %f14;
$L__BB0_2:
	ret;

}


// ===== COMPILED SASS (sm_100) =====

	.target	sm_100

	.elftype	@"ET_EXEC"


//--------------------- .note.nv.tkinfo           --------------------------
	.section	.note.nv.tkinfo,"",@"SHT_NOTE"
	.sectionflags	@"SHF_NOTE_NV_TKINFO"
	.tkinfo
        /*0018*/ 	.word	0x00000002
        /*0030*/ 	.string	""
        /*0030*/ 	.string	"ptxas"
        /*0030*/ 	.string	"Cuda compilation tools, release 13.0, V13.0.88"
        /*0030*/ 	.string	"Build cuda_13.0.r13.0/compiler.36424714_0"
        /*0030*/ 	.string	"-arch sm_100 -m 64 "



//--------------------- .note.nv.cuinfo           --------------------------
	.section	.note.nv.cuinfo,"",@"SHT_NOTE"
	.sectionflags	@"SHF_NOTE_NV_CUINFO"
        /*0018*/ 	.short	0x0002
        /*001a*/ 	.short	0x0064
        /*001c*/ 	.short	0x0082
	.zero		2


//--------------------- .nv.info                  --------------------------
	.section	.nv.info,"",@"SHT_CUDA_INFO"
	.align	4


	//----- nvinfo : EIATTR_REGCOUNT
	.align		4
        /*0000*/ 	.byte	0x04, 0x2f
        /*0002*/ 	.short	(.L_1 - .L_0)
	.align		4
.L_0:
        /*0004*/ 	.word	index@(silu)
        /*0008*/ 	.word	0x00000010


	//----- nvinfo : EIATTR_FRAME_SIZE
	.align		4
.L_1:
        /*000c*/ 	.byte	0x04, 0x11
        /*000e*/ 	.short	(.L_3 - .L_2)
	.align		4
.L_2:
        /*0010*/ 	.word	index@($__internal_0_$__cuda_sm3x_div_rn_noftz_f32_slowpath)
        /*0014*/ 	.word	0x00000000


	//----- nvinfo : EIATTR_FRAME_SIZE
	.align		4
.L_3:
        /*0018*/ 	.byte	0x04, 0x11
        /*001a*/ 	.short	(.L_5 - .L_4)
	.align		4
.L_4:
        /*001c*/ 	.word	index@(silu)
        /*0020*/ 	.word	0x00000000


	//----- nvinfo : EIATTR_MIN_STACK_SIZE
	.align		4
.L_5:
        /*0024*/ 	.byte	0x04, 0x12
        /*0026*/ 	.short	(.L_7 - .L_6)
	.align		4
.L_6:
        /*0028*/ 	.word	index@(silu)
        /*002c*/ 	.word	0x00000000
.L_7:


//--------------------- .nv.compat                --------------------------
	.section	.nv.compat,"",@"SHT_CUDA_COMPAT_INFO"
	.align	4
        /*0000*/ 	.byte	0x02, 0x09, 0x00, 0x00, 0x02, 0x02, 0x01, 0x00, 0x02, 0x05, 0x05, 0x00, 0x03, 0x07, 0x01, 0x01
        /*0010*/ 	.byte	0x02, 0x03, 0x00, 0x00, 0x02, 0x06, 0x01, 0x00, 0x04, 0x0b, 0x08, 0x00, 0x01, 0x00, 0x00, 0x00
        /*0020*/ 	.byte	0x00, 0x00, 0x00, 0x00


//--------------------- .nv.info.silu             --------------------------
	.section	.nv.info.silu,"",@"SHT_CUDA_INFO"
	.sectionflags	@""
	.align	4


	//----- nvinfo : EIATTR_CUDA_API_VERSION
	.align		4
        /*0000*/ 	.byte	0x04, 0x37
        /*0002*/ 	.short	(.L_9 - .L_8)
.L_8:
        /*0004*/ 	.word	0x00000082


	//----- nvinfo : EIATTR_KPARAM_INFO
	.align		4
.L_9:
        /*0008*/ 	.byte	0x04, 0x17
        /*000a*/ 	.short	(.L_11 - .L_10)
.L_10:
        /*000c*/ 	.word	0x00000000
        /*0010*/ 	.short	0x0002
        /*0012*/ 	.short	0x0010
        /*0014*/ 	.byte	0x00, 0xf0, 0x11, 0x00


	//----- nvinfo : EIATTR_KPARAM_INFO
	.align		4
.L_11:
        /*0018*/ 	.byte	0x04, 0x17
        /*001a*/ 	.short	(.L_13 - .L_12)
.L_12:
        /*001c*/ 	.word	0x00000000
        /*0020*/ 	.short	0x0001
        /*0022*/ 	.short	0x0008
        /*0024*/ 	.byte	0x00, 0xf5, 0x21, 0x00


	//----- nvinfo : EIATTR_KPARAM_INFO
	.align		4
.L_13:
        /*0028*/ 	.byte	0x04, 0x17
        /*002a*/ 	.short	(.L_15 - .L_14)
.L_14:
        /*002c*/ 	.word	0x00000000
        /*0030*/ 	.short	0x0000
        /*0032*/ 	.short	0x0000
        /*0034*/ 	.byte	0x00, 0xf5, 0x21, 0x00


	//----- nvinfo : EIATTR_SPARSE_MMA_MASK
	.align		4
.L_15:
        /*0038*/ 	.byte	0x03, 0x50
        /*003a*/ 	.short	0x0000


	//----- nvinfo : EIATTR_MAXREG_COUNT
	.align		4
        /*003c*/ 	.byte	0x03, 0x1b
        /*003e*/ 	.short	0x00ff


	//----- nvinfo : EIATTR_MERCURY_ISA_VERSION
	.align		4
        /*0040*/ 	.byte	0x03, 0x5f
        /*0042*/ 	.short	0x0101


	//----- nvinfo : EIATTR_VRC_CTA_INIT_COUNT
	.align		4
        /*0044*/ 	.byte	0x02, 0x4a
	.zero		1
	.zero		1


	//----- nvinfo : EIATTR_EXIT_INSTR_OFFSETS
	.align		4
        /*0048*/ 	.byte	0x04, 0x1c
        /*004a*/ 	.short	(.L_17 - .L_16)


	//   ....[0]....
.L_16:
        /*004c*/ 	.word	0x00000070


	//   ....[1]....
        /*0050*/ 	.word	0x00000260


	//----- nvinfo : EIATTR_CRS_STACK_SIZE
	.align		4
.L_17:
        /*0054*/ 	.byte	0x04, 0x1e
        /*0056*/ 	.short	(.L_19 - .L_18)
.L_18:
        /*0058*/ 	.word	0x00000000


	//----- nvinfo : EIATTR_CBANK_PARAM_SIZE
	.align		4
.L_19:
        /*005c*/ 	.byte	0x03, 0x19
        /*005e*/ 	.short	0x0014


	//----- nvinfo : EIATTR_PARAM_CBANK
	.align		4
        /*0060*/ 	.byte	0x04, 0x0a
        /*0062*/ 	.short	(.L_21 - .L_20)
	.align		4
.L_20:
        /*0064*/ 	.word	index@(.nv.constant0.silu)
        /*0068*/ 	.short	0x0380
        /*006a*/ 	.short	0x0014


	//----- nvinfo : EIATTR_SW_WAR
	.align		4
.L_21:
        /*006c*/ 	.byte	0x04, 0x36
        /*006e*/ 	.short	(.L_23 - .L_22)
.L_22:
        /*0070*/ 	.word	0x00000008
.L_23:


//--------------------- .nv.callgraph             --------------------------
	.section	.nv.callgraph,"",@"SHT_CUDA_CALLGRAPH"
	.align	4
	.sectionentsize	8
	.align		4
        /*0000*/ 	.word	0x00000000
	.align		4
        /*0004*/ 	.word	0xffffffff
	.align		4
        /*0008*/ 	.word	0x00000000
	.align		4
        /*000c*/ 	.word	0xfffffffe
	.align		4
        /*0010*/ 	.word	0x00000000
	.align		4
        /*0014*/ 	.word	0xfffffffd
	.align		4
        /*0018*/ 	.word	0x00000000
	.align		4
        /*001c*/ 	.word	0xfffffffc


//--------------------- .text.silu                --------------------------
	.section	.text.silu,"ax",@progbits
	.align	128
        .global         silu
        .type           silu,@function
        .size           silu,(.L_x_14 - silu)
        .other          silu,@"STO_CUDA_ENTRY STV_DEFAULT"
silu:
.text.silu:
[----:B------:R-:W-:Y:S01]  /*0000*/  LDC R1, c[0x0][0x37c] ;  /* 0x0000df00ff017b82 */ /* 0x000fe20000000800 */
[----:B------:R-:W0:Y:S01]  /*0010*/  S2R R2, SR_CTAID.X ;  /* 0x0000000000027919 */ /* 0x000e220000002500 */
[----:B------:R-:W0:Y:S01]  /*0020*/  LDCU UR4, c[0x0][0x360] ;  /* 0x00006c00ff0477ac */ /* 0x000e220008000800 */
[----:B------:R-:W0:Y:S01]  /*0030*/  S2R R3, SR_TID.X ;  /* 0x0000000000037919 */ /* 0x000e220000002100 */
[----:B------:R-:W1:Y:S01]  /*0040*/  LDCU UR5, c[0x0][0x390] ;  /* 0x00007200ff0577ac */ /* 0x000e620008000800 */
[----:B0-----:R-:W-:-:S05]  /*0050*/  IMAD R2, R2, UR4, R3 ;  /* 0x0000000402027c24 */ /* 0x001fca000f8e0203 */
[----:B-1----:R-:W-:-:S13]  /*0060*/  ISETP.GE.AND P0, PT, R2, UR5, PT ;  /* 0x0000000502007c0c */ /* 0x002fda000bf06270 */
[----:B------:R-:W-:Y:S05]  /*0070*/  @P0 EXIT ;  /* 0x000000000000094d */ /* 0x000fea0003800000 */
[----:B------:R-:W0:Y:S01]  /*0080*/  LDC.64 R4, c[0x0][0x380] ;  /* 0x0000e000ff047b82 */ /* 0x000e220000000a00 */
[----:B------:R-:W1:Y:S01]  /*0090*/  LDCU.64 UR4, c[0x0][0x358] ;  /* 0x00006b00ff0477ac */ /* 0x000e620008000a00 */
[----:B0-----:R-:W-:-:S05]  /*00a0*/  IMAD.WIDE R4, R2, 0x4, R4 ;  /* 0x0000000402047825 */ /* 0x001fca00078e0204 */
[----:B-1----:R-:W2:Y:S01]  /*00b0*/  LDG.E R0, desc[UR4][R4.64] ;  /* 0x0000000404007981 */ /* 0x002ea2000c1e1900 */
[----:B------:R-:W-:Y:S01]  /*00c0*/  IMAD.MOV.U32 R3, RZ, RZ, 0x3bbb989d ;  /* 0x3bbb989dff037424 */ /* 0x000fe200078e00ff */
[----:B------:R-:W-:Y:S01]  /*00d0*/  BSSY.RECONVERGENT B0, `(.L_x_0) ;  /* 0x0000015000007945 */ /* 0x000fe20003800200 */
[----:B------:R-:W-:Y:S02]  /*00e0*/  IMAD.MOV.U32 R6, RZ, RZ, 0x437c0000 ;  /* 0x437c0000ff067424 */ /* 0x000fe400078e00ff */
[----:B--2---:R-:W-:-:S04]  /*00f0*/  FFMA.SAT R3, R0, -R3, 0.5 ;  /* 0x3f00000000037423 */ /* 0x004fc80000002803 */
[----:B------:R-:W-:-:S04]  /*0100*/  FFMA.RM R3, R3, R6, 12582913 ;  /* 0x4b40000103037423 */ /* 0x000fc80000004006 */
[C---:B------:R-:W-:Y:S01]  /*0110*/  FADD R7, R3.reuse, -12583039 ;  /* 0xcb40007f03077421 */ /* 0x040fe20000000000 */
[----:B------:R-:W-:-:S03]  /*0120*/  IMAD.SHL.U32 R3, R3, 0x800000, RZ ;  /* 0x0080000003037824 */ /* 0x000fc600078e00ff */
[----:B------:R-:W-:-:S04]  /*0130*/  FFMA R7, R0, -1.4426950216293334961, -R7 ;  /* 0xbfb8aa3b00077823 */ /* 0x000fc80000000807 */
[----:B------:R-:W-:-:S04]  /*0140*/  FFMA R7, R0, -1.925963033500011079e-08, R7 ;  /* 0xb2a5706000077823 */ /* 0x000fc80000000007 */
[----:B------:R-:W0:Y:S02]  /*0150*/  MUFU.EX2 R6, R7 ;  /* 0x0000000700067308 */ /* 0x000e240000000800 */
[----:B0-----:R-:W-:-:S06]  /*0160*/  FFMA R3, R3, R6, 1 ;  /* 0x3f80000003037423 */ /* 0x001fcc0000000006 */
[----:B------:R-:W0:Y:S08]  /*0170*/  MUFU.RCP R4, R3 ;  /* 0x0000000300047308 */ /* 0x000e300000001000 */
[----:B------:R-:W1:Y:S01]  /*0180*/  FCHK P0, R0, R3 ;  /* 0x0000000300007302 */ /* 0x000e620000000000 */
[----:B0-----:R-:W-:-:S04]  /*0190*/  FFMA R5, -R3, R4, 1 ;  /* 0x3f80000003057423 */ /* 0x001fc80000000104 */
[----:B------:R-:W-:-:S04]  /*01a0*/  FFMA R5, R4, R5, R4 ;  /* 0x0000000504057223 */ /* 0x000fc80000000004 */
[----:B------:R-:W-:-:S04]  /*01b0*/  FFMA R4, R0, R5, RZ ;  /* 0x0000000500047223 */ /* 0x000fc800000000ff */
[----:B------:R-:W-:-:S04]  /*01c0*/  FFMA R6, -R3, R4, R0 ;  /* 0x0000000403067223 */ /* 0x000fc80000000100 */
[----:B------:R-:W-:Y:S01]  /*01d0*/  FFMA R9, R5, R6, R4 ;  /* 0x0000000605097223 */ /* 0x000fe20000000004 */
[----:B-1----:R-:W-:Y:S06]  /*01e0*/  @!P0 BRA `(.L_x_1) ;  /* 0x00000000000c8947 */ /* 0x002fec0003800000 */
[----:B------:R-:W-:-:S07]  /*01f0*/  MOV R4, 0x210 ;  /* 0x0000021000047802 */ /* 0x000fce0000000f00 */
[----:B------:R-:W-:Y:S05]  /*0200*/  CALL.REL.NOINC `($__internal_0_$__cuda_sm3x_div_rn_noftz_f32_slowpath) ;  /* 0x0000000000187944 */ /* 0x000fea0003c00000 */
[----:B------:R-:W-:-:S07]  /*0210*/  IMAD.MOV.U32 R9, RZ, RZ, R0 ;  /* 0x000000ffff097224 */ /* 0x000fce00078e0000 */
.L_x_1:
[----:B------:R-:W-:Y:S05]  /*0220*/  BSYNC.RECONVERGENT B0 ;  /* 0x0000000000007941 */ /* 0x000fea0003800200 */
.L_x_0:
[----:B------:R-:W0:Y:S02]  /*0230*/  LDC.64 R4, c[0x0][0x388] ;  /* 0x0000e200ff047b82 */ /* 0x000e240000000a00 */
[----:B0-----:R-:W-:-:S05]  /*0240*/  IMAD.WIDE R2, R2, 0x4, R4 ;  /* 0x0000000402027825 */ /* 0x001fca00078e0204 */
[----:B------:R-:W-:Y:S01]  /*0250*/  STG.E desc[UR4][R2.64], R9 ;  /* 0x0000000902007986 */ /* 0x000fe2000c101904 */
[----:B------:R-:W-:Y:S05]  /*0260*/  EXIT ;  /* 0x000000000000794d */ /* 0x000fea0003800000 */
        .weak           $__internal_0_$__cuda_sm3x_div_rn_noftz_f32_slowpath
        .type           $__internal_0_$__cuda_sm3x_div_rn_noftz_f32_slowpath,@function
        .size           $__internal_0_$__cuda_sm3x_div_rn_noftz_f32_slowpath,(.L_x_14 - $__internal_0_$__cuda_sm3x_div_rn_noftz_f32_slowpath)
$__internal_0_$__cuda_sm3x_div_rn_noftz_f32_slowpath:
[--C-:B------:R-:W-:Y:S01]  /*0270*/  SHF.R.U32.HI R6, RZ, 0x17, R3.reuse ;  /* 0x00000017ff067819 */ /* 0x100fe20000011603 */
[----:B------:R-:W-:Y:S01]  /*0280*/  BSSY.RECONVERGENT B1, `(.L_x_2) ;  /* 0x0000064000017945 */ /* 0x000fe20003800200 */
[--C-:B------:R-:W-:Y:S01]  /*0290*/  SHF.R.U32.HI R5, RZ, 0x17, R0.reuse ;  /* 0x00000017ff057819 */ /* 0x100fe20000011600 */
[----:B------:R-:W-:Y:S01]  /*02a0*/  IMAD.MOV.U32 R7, RZ, RZ, R0 ;  /* 0x000000ffff077224 */ /* 0x000fe200078e0000 */
[----:B------:R-:W-:Y:S01]  /*02b0*/  LOP3.LUT R6, R6, 0xff, RZ, 0xc0, !PT ;  /* 0x000000ff06067812 */ /* 0x000fe200078ec0ff */
[----:B------:R-:W-:Y:S01]  /*02c0*/  IMAD.MOV.U32 R8, RZ, RZ, R3 ;  /* 0x000000ffff087224 */ /* 0x000fe200078e0003 */
[----:B------:R-:W-:-:S03]  /*02d0*/  LOP3.LUT R5, R5, 0xff, RZ, 0xc0, !PT ;  /* 0x000000ff05057812 */ /* 0x000fc600078ec0ff */
[----:B------:R-:W-:Y:S02]  /*02e0*/  VIADD R11, R6, 0xffffffff ;  /* 0xffffffff060b7836 */ /* 0x000fe40000000000 */
[----:B------:R-:W-:-:S03]  /*02f0*/  VIADD R10, R5, 0xffffffff ;  /* 0xffffffff050a7836 */ /* 0x000fc60000000000 */
[----:B------:R-:W-:-:S04]  /*0300*/  ISETP.GT.U32.AND P0, PT, R11, 0xfd, PT ;  /* 0x000000fd0b00780c */ /* 0x000fc80003f04070 */
[----:B------:R-:W-:-:S13]  /*0310*/  ISETP.GT.U32.OR P0, PT, R10, 0xfd, P0 ;  /* 0x000000fd0a00780c */ /* 0x000fda0000704470 */
[----:B------:R-:W-:Y:S01]  /*0320*/  @!P0 IMAD.MOV.U32 R9, RZ, RZ, RZ ;  /* 0x000000ffff098224 */ /* 0x000fe200078e00ff */
[----:B------:R-:W-:Y:S06]  /*0330*/  @!P0 BRA `(.L_x_3) ;  /* 0x00000000005c8947 */ /* 0x000fec0003800000 */
[----:B------:R-:W-:Y:S02]  /*0340*/  FSETP.GTU.FTZ.AND P0, PT, |R0|, +INF , PT ;  /* 0x7f8000000000780b */ /* 0x000fe40003f1c200 */
[----:B------:R-:W-:-:S04]  /*0350*/  FSETP.GTU.FTZ.AND P1, PT, |R3|, +INF , PT ;  /* 0x7f8000000300780b */ /* 0x000fc80003f3c200 */
[----:B------:R-:W-:-:S13]  /*0360*/  PLOP3.LUT P0, PT, P0, P1, PT, 0xf8, 0x8f ;  /* 0x00000000008f781c */ /* 0x000fda0000703f70 */
[----:B------:R-:W-:Y:S05]  /*0370*/  @P0 BRA `(.L_x_4) ;  /* 0x00000004004c0947 */ /* 0x000fea0003800000 */
[----:B------:R-:W-:-:S13]  /*0380*/  LOP3.LUT P0, RZ, R8, 0x7fffffff, R7, 0xc8, !PT ;  /* 0x7fffffff08ff7812 */ /* 0x000fda000780c807 */
[----:B------:R-:W-:Y:S05]  /*0390*/  @!P0 BRA `(.L_x_5) ;  /* 0x00000004003c8947 */ /* 0x000fea0003800000 */
[C---:B------:R-:W-:Y:S02]  /*03a0*/  FSETP.NEU.FTZ.AND P2, PT, |R0|.reuse, +INF , PT ;  /* 0x7f8000000000780b */ /* 0x040fe40003f5d200 */
[----:B------:R-:W-:Y:S02]  /*03b0*/  FSETP.NEU.FTZ.AND P1, PT, |R3|, +INF , PT ;  /* 0x7f8000000300780b */ /* 0x000fe40003f3d200 */
[----:B------:R-:W-:-:S11]  /*03c0*/  FSETP.NEU.FTZ.AND P0, PT, |R0|, +INF , PT ;  /* 0x7f8000000000780b */ /* 0x000fd60003f1d200 */
[----:B------:R-:W-:Y:S05]  /*03d0*/  @!P1 BRA !P2, `(.L_x_5) ;  /* 0x00000004002c9947 */ /* 0x000fea0005000000 */
[----:B------:R-:W-:-:S04]  /*03e0*/  LOP3.LUT P2, RZ, R7, 0x7fffffff, RZ, 0xc0, !PT ;  /* 0x7fffffff07ff7812 */ /* 0x000fc8000784c0ff */
[----:B------:R-:W-:-:S13]  /*03f0*/  PLOP3.LUT P1, PT, P1, P2, PT, 0x2f, 0xf2 ;  /* 0x0000000000f2781c */ /* 0x000fda0000f24577 */
[----:B------:R-:W-:Y:S05]  /*0400*/  @P1 BRA `(.L_x_6) ;  /* 0x0000000400181947 */ /* 0x000fea0003800000 */
[----:B------:R-:W-:-:S04]  /*0410*/  LOP3.LUT P1, RZ, R8, 0x7fffffff, RZ, 0xc0, !PT ;  /* 0x7fffffff08ff7812 */ /* 0x000fc8000782c0ff */
[----:B------:R-:W-:-:S13]  /*0420*/  PLOP3.LUT P0, PT, P0, P1, PT, 0x2f, 0xf2 ;  /* 0x0000000000f2781c */ /* 0x000fda0000702577 */
[----:B------:R-:W-:Y:S05]  /*0430*/  @P0 BRA `(.L_x_7) ;  /* 0x0000000400000947 */ /* 0x000fea0003800000 */
[----:B------:R-:W-:Y:S02]  /*0440*/  ISETP.GE.AND P0, PT, R10, RZ, PT ;  /* 0x000000ff0a00720c */ /* 0x000fe40003f06270 */
[----:B------:R-:W-:-:S11]  /*0450*/  ISETP.GE.AND P1, PT, R11, RZ, PT ;  /* 0x000000ff0b00720c */ /* 0x000fd60003f26270 */
[----:B------:R-:W-:Y:S02]  /*0460*/  @P0 IMAD.MOV.U32 R9, RZ, RZ, RZ ;  /* 0x000000ffff090224 */ /* 0x000fe400078e00ff */
[----:B------:R-:W-:Y:S01]  /*0470*/  @!P0 FFMA R7, R0, 1.84467440737095516160e+19, RZ ;  /* 0x5f80000000078823 */ /* 0x000fe200000000ff */
[----:B------:R-:W-:Y:S02]  /*0480*/  @!P0 IMAD.MOV.U32 R9, RZ, RZ, -0x40 ;  /* 0xffffffc0ff098424 */ /* 0x000fe400078e00ff */
[----:B------:R-:W-:-:S03]  /*0490*/  @!P1 FFMA R8, R3, 1.84467440737095516160e+19, RZ ;  /* 0x5f80000003089823 */ /* 0x000fc600000000ff */
[----:B------:R-:W-:-:S07]  /*04a0*/  @!P1 IADD3 R9, PT, PT, R9, 0x40, RZ ;  /* 0x0000004009099810 */ /* 0x000fce0007ffe0ff */
.L_x_3:
[----:B------:R-:W-:Y:S01]  /*04b0*/  LEA R3, R6, 0xc0800000, 0x17 ;  /* 0xc080000006037811 */ /* 0x000fe200078eb8ff */
[----:B------:R-:W-:Y:S01]  /*04c0*/  VIADD R5, R5, 0xffffff81 ;  /* 0xffffff8105057836 */ /* 0x000fe20000000000 */
[----:B------:R-:W-:Y:S03]  /*04d0*/  BSSY.RECONVERGENT B2, `(.L_x_8) ;  /* 0x0000035000027945 */ /* 0x000fe60003800200 */
[----:B------:R-:W-:Y:S01]  /*04e0*/  IMAD.IADD R3, R8, 0x1, -R3 ;  /* 0x0000000108037824 */ /* 0x000fe200078e0a03 */
[C---:B------:R-:W-:Y:S01]  /*04f0*/  IADD3 R6, PT, PT, R5.reuse, 0x7f, -R6 ;  /* 0x0000007f05067810 */ /* 0x040fe20007ffe806 */
[----:B------:R-:W-:Y:S02]  /*0500*/  IMAD R0, R5, -0x800000, R7 ;  /* 0xff80000005007824 */ /* 0x000fe400078e0207 */
[----:B------:R-:W0:Y:S01]  /*0510*/  MUFU.RCP R8, R3 ;  /* 0x0000000300087308 */ /* 0x000e220000001000 */
[----:B------:R-:W-:Y:S01]  /*0520*/  FADD.FTZ R11, -R3, -RZ ;  /* 0x800000ff030b7221 */ /* 0x000fe20000010100 */
[----:B------:R-:W-:-:S03]  /*0530*/  IMAD.IADD R6, R6, 0x1, R9 ;  /* 0x0000000106067824 */ /* 0x000fc600078e0209 */
[----:B0-----:R-:W-:-:S04]  /*0540*/  FFMA R13, R8, R11, 1 ;  /* 0x3f800000080d7423 */ /* 0x001fc8000000000b */
[----:B------:R-:W-:-:S04]  /*0550*/  FFMA R10, R8, R13, R8 ;  /* 0x0000000d080a7223 */ /* 0x000fc80000000008 */
[----:B------:R-:W-:-:S04]  /*0560*/  FFMA R7, R0, R10, RZ ;  /* 0x0000000a00077223 */ /* 0x000fc800000000ff */
[----:B------:R-:W-:-:S04]  /*0570*/  FFMA R8, R11, R7, R0 ;  /* 0x000000070b087223 */ /* 0x000fc80000000000 */
[----:B------:R-:W-:-:S04]  /*0580*/  FFMA R7, R10, R8, R7 ;  /* 0x000000080a077223 */ /* 0x000fc80000000007 */
[----:B------:R-:W-:-:S04]  /*0590*/  FFMA R8, R11, R7, R0 ;  /* 0x000000070b087223 */ /* 0x000fc80000000000 */
[----:B------:R-:W-:-:S05]  /*05a0*/  FFMA R0, R10, R8, R7 ;  /* 0x000000080a007223 */ /* 0x000fca0000000007 */
[----:B------:R-:W-:-:S04]  /*05b0*/  SHF.R.U32.HI R3, RZ, 0x17, R0 ;  /* 0x00000017ff037819 */ /* 0x000fc80000011600 */
[----:B------:R-:W-:-:S05]  /*05c0*/  LOP3.LUT R3, R3, 0xff, RZ, 0xc0, !PT ;  /* 0x000000ff03037812 */ /* 0x000fca00078ec0ff */
[----:B------:R-:W-:-:S04]  /*05d0*/  IMAD.IADD R9, R3, 0x1, R6 ;  /* 0x0000000103097824 */ /* 0x000fc800078e0206 */
[----:B------:R-:W-:-:S05]  /*05e0*/  VIADD R3, R9, 0xffffffff ;  /* 0xffffffff09037836 */ /* 0x000fca0000000000 */
[----:B------:R-:W-:-:S13]  /*05f0*/  ISETP.GE.U32.AND P0, PT, R3, 0xfe, PT ;  /* 0x000000fe0300780c */ /* 0x000fda0003f06070 */
[----:B------:R-:W-:Y:S05]  /*0600*/  @!P0 BRA `(.L_x_9) ;  /* 0x0000000000808947 */ /* 0x000fea0003800000 */
[----:B------:R-:W-:-:S13]  /*0610*/  ISETP.GT.AND P0, PT, R9, 0xfe, PT ;  /* 0x000000fe0900780c */ /* 0x000fda0003f04270 */
[----:B------:R-:W-:Y:S05]  /*0620*/  @P0 BRA `(.L_x_10) ;  /* 0x00000000006c0947 */ /* 0x000fea0003800000 */
[----:B------:R-:W-:-:S13]  /*0630*/  ISETP.GE.AND P0, PT, R9, 0x1, PT ;  /* 0x000000010900780c */ /* 0x000fda0003f06270 */
[----:B------:R-:W-:Y:S05]  /*0640*/  @P0 BRA `(.L_x_11) ;  /* 0x0000000000740947 */ /* 0x000fea0003800000 */
[----:B------:R-:W-:Y:S02]  /*0650*/  ISETP.GE.AND P0, PT, R9, -0x18, PT ;  /* 0xffffffe80900780c */ /* 0x000fe40003f06270 */
[----:B------:R-:W-:-:S11]  /*0660*/  LOP3.LUT R0, R0, 0x80000000, RZ, 0xc0, !PT ;  /* 0x8000000000007812 */ /* 0x000fd600078ec0ff */
[----:B------:R-:W-:Y:S05]  /*0670*/  @!P0 BRA `(.L_x_11) ;  /* 0x0000000000688947 */ /* 0x000fea0003800000 */
[CCC-:B------:R-:W-:Y:S01]  /*0680*/  FFMA.RZ R3, R10.reuse, R8.reuse, R7.reuse ;  /* 0x000000080a037223 */ /* 0x1c0fe2000000c007 */
[CCC-:B------:R-:W-:Y:S01]  /*0690*/  FFMA.RM R6, R10.reuse, R8.reuse, R7.reuse ;  /* 0x000000080a067223 */ /* 0x1c0fe20000004007 */
[C---:B------:R-:W-:Y:S02]  /*06a0*/  ISETP.NE.AND P2, PT, R9.reuse, RZ, PT ;  /* 0x000000ff0900720c */ /* 0x040fe40003f45270 */
[----:B------:R-:W-:Y:S02]  /*06b0*/  ISETP.NE.AND P1, PT, R9, RZ, PT ;  /* 0x000000ff0900720c */ /* 0x000fe40003f25270 */
[----:B------:R-:W-:Y:S01]  /*06c0*/  LOP3.LUT R5, R3, 0x7fffff, RZ, 0xc0, !PT ;  /* 0x007fffff03057812 */ /* 0x000fe200078ec0ff */
[----:B------:R-:W-:Y:S01]  /*06d0*/  FFMA.RP R3, R10, R8, R7 ;  /* 0x000000080a037223 */ /* 0x000fe20000008007 */
[----:B------:R-:W-:Y:S01]  /*06e0*/  IADD3 R8, PT, PT, R9, 0x20, RZ ;  /* 0x0000002009087810 */ /* 0x000fe20007ffe0ff */
[----:B------:R-:W-:Y:S01]  /*06f0*/  IMAD.MOV R7, RZ, RZ, -R9 ;  /* 0x000000ffff077224 */ /* 0x000fe200078e0a09 */
[----:B------:R-:W-:-:S02]  /*0700*/  LOP3.LUT R5, R5, 0x800000, RZ, 0xfc, !PT ;  /* 0x0080000005057812 */ /* 0x000fc400078efcff */
[----:B------:R-:W-:Y:S02]  /*0710*/  FSETP.NEU.FTZ.AND P0, PT, R3, R6, PT ;  /* 0x000000060300720b */ /* 0x000fe40003f1d000 */
[----:B------:R-:W-:Y:S02]  /*0720*/  SHF.L.U32 R8, R5, R8, RZ ;  /* 0x0000000805087219 */ /* 0x000fe400000006ff */
[----:B------:R-:W-:Y:S02]  /*0730*/  SEL R6, R7, RZ, P2 ;  /* 0x000000ff07067207 */ /* 0x000fe40001000000 */
[----:B------:R-:W-:Y:S02]  /*0740*/  ISETP.NE.AND P1, PT, R8, RZ, P1 ;  /* 0x000000ff0800720c */ /* 0x000fe40000f25270 */
[----:B------:R-:W-:Y:S02]  /*0750*/  SHF.R.U32.HI R6, RZ, R6, R5 ;  /* 0x00000006ff067219 */ /* 0x000fe40000011605 */
[----:B------:R-:W-:-:S02]  /*0760*/  PLOP3.LUT P0, PT, P0, P1, PT, 0xf8, 0x8f ;  /* 0x00000000008f781c */ /* 0x000fc40000703f70 */
[----:B------:R-:W-:Y:S02]  /*0770*/  SHF.R.U32.HI R8, RZ, 0x1, R6 ;  /* 0x00000001ff087819 */ /* 0x000fe40000011606 */
[----:B------:R-:W-:-:S04]  /*0780*/  SEL R3, RZ, 0x1, !P0 ;  /* 0x00000001ff037807 */ /* 0x000fc80004000000 */
[----:B------:R-:W-:-:S04]  /*0790*/  LOP3.LUT R3, R3, 0x1, R8, 0xf8, !PT ;  /* 0x0000000103037812 */ /* 0x000fc800078ef808 */
[----:B------:R-:W-:-:S05]  /*07a0*/  LOP3.LUT R3, R3, R6, RZ, 0xc0, !PT ;  /* 0x0000000603037212 */ /* 0x000fca00078ec0ff */
[----:B------:R-:W-:-:S05]  /*07b0*/  IMAD.IADD R3, R8, 0x1, R3 ;  /* 0x0000000108037824 */ /* 0x000fca00078e0203 */
[----:B------:R-:W-:Y:S01]  /*07c0*/  LOP3.LUT R0, R3, R0, RZ, 0xfc, !PT ;  /* 0x0000000003007212 */ /* 0x000fe200078efcff */
[----:B------:R-:W-:Y:S06]  /*07d0*/  BRA `(.L_x_11) ;  /* 0x0000000000107947 */ /* 0x000fec0003800000 */
.L_x_10:
[----:B------:R-:W-:-:S04]  /*07e0*/  LOP3.LUT R0, R0, 0x80000000, RZ, 0xc0, !PT ;  /* 0x8000000000007812 */ /* 0x000fc800078ec0ff */
[----:B------:R-:W-:Y:S01]  /*07f0*/  LOP3.LUT R0, R0, 0x7f800000, RZ, 0xfc, !PT ;  /* 0x7f80000000007812 */ /* 0x000fe200078efcff */
[----:B------:R-:W-:Y:S06]  /*0800*/  BRA `(.L_x_11) ;  /* 0x0000000000047947 */ /* 0x000fec0003800000 */
.L_x_9:
[----:B------:R-:W-:-:S07]  /*0810*/  IMAD R0, R6, 0x800000, R0 ;  /* 0x0080000006007824 */ /* 0x000fce00078e0200 */
.L_x_11:
[----:B------:R-:W-:Y:S05]  /*0820*/  BSYNC.RECONVERGENT B2 ;  /* 0x0000000000027941 */ /* 0x000fea0003800200 */
.L_x_8:
[----:B------:R-:W-:Y:S05]  /*0830*/  BRA `(.L_x_12) ;  /* 0x0000000000207947 */ /* 0x000fea0003800000 */
.L_x_7:
[----:B------:R-:W-:-:S04]  /*0840*/  LOP3.LUT R0, R8, 0x80000000, R7, 0x48, !PT ;  /* 0x8000000008007812 */ /* 0x000fc800078e4807 */
[----:B------:R-:W-:Y:S01]  /*0850*/  LOP3.LUT R0, R0, 0x7f800000, RZ, 0xfc, !PT ;  /* 0x7f80000000007812 */ /* 0x000fe200078efcff */
[----:B------:R-:W-:Y:S06]  /*0860*/  BRA `(.L_x_12) ;  /* 0x0000000000147947 */ /* 0x000fec0003800000 */
.L_x_6:
[----:B------:R-:W-:Y:S01]  /*0870*/  LOP3.LUT R0, R8, 0x80000000, R7, 0x48, !PT ;  /* 0x8000000008007812 */ /* 0x000fe200078e4807 */
[----:B------:R-:W-:Y:S06]  /*0880*/  BRA `(.L_x_12) ;  /* 0x00000000000c7947 */ /* 0x000fec0003800000 */
.L_x_5:
[----:B------:R-:W0:Y:S01]  /*0890*/  MUFU.RSQ R0, -QNAN ;  /* 0xffc0000000007908 */ /* 0x000e220000001400 */
[----:B------:R-:W-:Y:S05]  /*08a0*/  BRA `(.L_x_12) ;  /* 0x0000000000047947 */ /* 0x000fea0003800000 */
.L_x_4:
[----:B------:R-:W-:-:S07]  /*08b0*/  FADD.FTZ R0, R0, R3 ;  /* 0x0000000300007221 */ /* 0x000fce0000010000 */
.L_x_12:
[----:B------:R-:W-:Y:S05]  /*08c0*/  BSYNC.RECONVERGENT B1 ;  /* 0x0000000000017941 */ /* 0x000fea0003800200 */
.L_x_2:
[----:B------:R-:W-:-:S04]  /*08d0*/  IMAD.MOV.U32 R5, RZ, RZ, 0x0 ;  /* 0x00000000ff057424 */ /* 0x000fc800078e00ff */
[----:B0-----:R-:W-:Y:S05]  /*08e0*/  RET.REL.NODEC R4 `(silu) ;  /* 0xfffffff404c47950 */ /* 0x001fea0003c3ffff */
.L_x_13:
[----:B------:R-:W-:-:S00]  /*08f0*/  BRA `(.L_x_13) ;  /* 0xfffffffc00fc7947 */ /* 0x000fc0000383ffff */
[----:B------:R-:W-:-:S00]  /*0900*/  NOP ;  /* 0x0000000000007918 */ /* 0x000fc00000000000 */
[----:B------:R-:W-:-:S00]  /*0910*/  NOP ;  /* 0x0000000000007918 */ /* 0x000fc00000000000 */
[----:B------:R-:W-:-:S00]  /*0920*/  NOP ;  /* 0x0000000000007918 */ /* 0x000fc00000000000 */
[----:B------:R-:W-:-:S00]  /*0930*/  NOP ;  /* 0x0000000000007918 */ /* 0x000fc00000000000 */
[----:B------:R-:W-:-:S00]  /*0940*/  NOP ;  /* 0x0000000000007918 */ /* 0x000fc00000000000 */
[----:B------:R-:W-:-:S00]  /*0950*/  NOP ;  /* 0x0000000000007918 */ /* 0x000fc00000000000 */
[----:B------:R-:W-:-:S00]  /*0960*/  NOP ;  /* 0x0000000000007918 */ /* 0x000fc00000000000 */
[----:B------:R-:W-:-:S00]  /*0970*/  NOP ;  /* 0x0000000000007918 */ /* 0x000fc00000000000 */
.L_x_14:


//--------------------- .nv.shared.reserved.0     --------------------------
	.section	.nv.shared.reserved.0,"aw",@nobits
	.weak		__nv_reservedSMEM_offset_0_alias
	.size		__nv_reservedSMEM_offset_0_alias, 0, 64
	.other		__nv_reservedSMEM_offset_0_alias,@"STO_CUDA_RESERVED_SHARED STV_DEFAULT"
__nv_reservedSMEM_offset_0_alias:
	.zero		0
	.zero		64


//--------------------- .nv.constant0.silu        --------------------------
	.section	.nv.constant0.silu,"a",@progbits
	.sectionflags	@""
	.align	4
.nv.constant0.silu:
	.zero		916


//--------------------- SYMBOLS --------------------------

	.type		.nv.reservedSmem.offset0,@object
	.size		.nv.reservedSmem.offset0,0x4
